//
// Generated by NVIDIA NVVM Compiler
//
// Compiler Build ID: CL-36424714
// Cuda compilation tools, release 13.0, V13.0.88
// Based on NVVM 20.0.0
//

.version 9.0
.target sm_100
.address_size 64

	// .globl	monte_carlo_pi

.visible .entry monte_carlo_pi(
	.param .u64 .ptr .align 1 monte_carlo_pi_param_0,
	.param .u32 monte_carlo_pi_param_1,
	.param .u64 monte_carlo_pi_param_2
)
{
	.reg .pred 	%p<11>;
	.reg .b32 	%r<41>;
	.reg .b32 	%f<31>;
	.reg .b64 	%rd<33>;

	ld.param.u64 	%rd7, [monte_carlo_pi_param_0];
	ld.param.u32 	%r15, [monte_carlo_pi_param_1];
	ld.param.u64 	%rd8, [monte_carlo_pi_param_2];
	mov.u32 	%r17, %ctaid.x;
	mov.u32 	%r18, %ntid.x;
	mov.u32 	%r19, %tid.x;
	mad.lo.s32 	%r20, %r17, %r18, %r19;
	cvt.s64.s32 	%rd9, %r20;
	mad.lo.s64 	%rd10, %rd9, 6364136223846793005, 1;
	xor.b64  	%rd31, %rd10, %rd8;
	setp.lt.s32 	%p1, %r15, 1;
	mov.b32 	%r40, 0;
	@%p1 bra 	$L__BB0_7;
	and.b32  	%r1, %r15, 3;
	setp.lt.u32 	%p2, %r15, 4;
	mov.b32 	%r40, 0;
	@%p2 bra 	$L__BB0_4;
	and.b32  	%r24, %r15, 2147483644;
	neg.s32 	%r34, %r24;
	mov.b32 	%r40, 0;
$L__BB0_3:
	mad.lo.s64 	%rd11, %rd31, 6364136223846793005, 1442695040888963407;
	shr.u64 	%rd12, %rd11, 33;
	cvt.rn.f32.u64 	%f1, %rd12;
	fma.rn.f32 	%f2, %f1, 0f30000000, 0fBF800000;
	mad.lo.s64 	%rd13, %rd31, 7520897724310334953, 1876011003808476466;
	shr.u64 	%rd14, %rd13, 33;
	cvt.rn.f32.u64 	%f3, %rd14;
	fma.rn.f32 	%f4, %f3, 0f30000000, 0fBF800000;
	mul.f32 	%f5, %f4, %f4;
	fma.rn.f32 	%f6, %f2, %f2, %f5;
	setp.le.f32 	%p3, %f6, 0f3F800000;
	selp.u32 	%r25, 1, 0, %p3;
	add.s32 	%r26, %r40, %r25;
	mad.lo.s64 	%rd15, %rd31, 793875393913628917, -7280499659394350823;
	shr.u64 	%rd16, %rd15, 33;
	cvt.rn.f32.u64 	%f7, %rd16;
	fma.rn.f32 	%f8, %f7, 0f30000000, 0fBF800000;
	mad.lo.s64 	%rd17, %rd31, -338549647893938671, 7401132627792533940;
	shr.u64 	%rd18, %rd17, 33;
	cvt.rn.f32.u64 	%f9, %rd18;
	fma.rn.f32 	%f10, %f9, 0f30000000, 0fBF800000;
	mul.f32 	%f11, %f10, %f10;
	fma.rn.f32 	%f12, %f8, %f8, %f11;
	setp.le.f32 	%p4, %f12, 0f3F800000;
	selp.u32 	%r27, 1, 0, %p4;
	add.s32 	%r28, %r26, %r27;
	mad.lo.s64 	%rd19, %rd31, 7596774164172298237, 7076646890315895283;
	shr.u64 	%rd20, %rd19, 33;
	cvt.rn.f32.u64 	%f13, %rd20;
	fma.rn.f32 	%f14, %f13, 0f30000000, 0fBF800000;
	mad.lo.s64 	%rd21, %rd31, -1113230577661674887, -8100709956324362746;
	shr.u64 	%rd22, %rd21, 33;
	cvt.rn.f32.u64 	%f15, %rd22;
	fma.rn.f32 	%f16, %f15, 0f30000000, 0fBF800000;
	mul.f32 	%f17, %f16, %f16;
	fma.rn.f32 	%f18, %f14, %f14, %f17;
	setp.le.f32 	%p5, %f18, 0f3F800000;
	selp.u32 	%r29, 1, 0, %p5;
	add.s32 	%r30, %r28, %r29;
	mad.lo.s64 	%rd23, %rd31, 8758975453663301189, 1459328389850446429;
	shr.u64 	%rd24, %rd23, 33;
	cvt.rn.f32.u64 	%f19, %rd24;
	fma.rn.f32 	%f20, %f19, 0f30000000, 0fBF800000;
	mad.lo.s64 	%rd31, %rd31, -5359887879000474335, 6566661184467396264;
	shr.u64 	%rd25, %rd31, 33;
	cvt.rn.f32.u64 	%f21, %rd25;
	fma.rn.f32 	%f22, %f21, 0f30000000, 0fBF800000;
	mul.f32 	%f23, %f22, %f22;
	fma.rn.f32 	%f24, %f20, %f20, %f23;
	setp.le.f32 	%p6, %f24, 0f3F800000;
	selp.u32 	%r31, 1, 0, %p6;
	add.s32 	%r40, %r30, %r31;
	add.s32 	%r34, %r34, 4;
	setp.ne.s32 	%p7, %r34, 0;
	@%p7 bra 	$L__BB0_3;
$L__BB0_4:
	setp.eq.s32 	%p8, %r1, 0;
	@%p8 bra 	$L__BB0_7;
	neg.s32 	%r38, %r1;
$L__BB0_6:
	.pragma "nounroll";
	mad.lo.s64 	%rd26, %rd31, 6364136223846793005, 1442695040888963407;
	shr.u64 	%rd27, %rd26, 33;
	cvt.rn.f32.u64 	%f25, %rd27;
	fma.rn.f32 	%f26, %f25, 0f30000000, 0fBF800000;
	mad.lo.s64 	%rd31, %rd31, 7520897724310334953, 1876011003808476466;
	shr.u64 	%rd28, %rd31, 33;
	cvt.rn.f32.u64 	%f27, %rd28;
	fma.rn.f32 	%f28, %f27, 0f30000000, 0fBF800000;
	mul.f32 	%f29, %f28, %f28;
	fma.rn.f32 	%f30, %f26, %f26, %f29;
	setp.le.f32 	%p9, %f30, 0f3F800000;
	selp.u32 	%r32, 1, 0, %p9;
	add.s32 	%r40, %r40, %r32;
	add.s32 	%r38, %r38, 1;
	setp.ne.s32 	%p10, %r38, 0;
	@%p10 bra 	$L__BB0_6;
$L__BB0_7:
	cvta.to.global.u64 	%rd29, %rd7;
	atom.global.add.u32 	%r33, [%rd29], %r40;
	ret;

}


// ===== COMPILED SASS (sm_100) =====

	.target	sm_100

	.elftype	@"ET_EXEC"


//--------------------- .note.nv.tkinfo           --------------------------
	.section	.note.nv.tkinfo,"",@"SHT_NOTE"
	.sectionflags	@"SHF_NOTE_NV_TKINFO"
	.tkinfo
        /*0018*/ 	.word	0x00000002
        /*0030*/ 	.string	""
        /*0030*/ 	.string	"ptxas"
        /*0030*/ 	.string	"Cuda compilation tools, release 13.0, V13.0.88"
        /*0030*/ 	.string	"Build cuda_13.0.r13.0/compiler.36424714_0"
        /*0030*/ 	.string	"-arch sm_100 -m 64 "



//--------------------- .note.nv.cuinfo           --------------------------
	.section	.note.nv.cuinfo,"",@"SHT_NOTE"
	.sectionflags	@"SHF_NOTE_NV_CUINFO"
        /*0018*/ 	.short	0x0002
        /*001a*/ 	.short	0x0064
        /*001c*/ 	.short	0x0082
	.zero		2


//--------------------- .nv.info                  --------------------------
	.section	.nv.info,"",@"SHT_CUDA_INFO"
	.align	4


	//----- nvinfo : EIATTR_REGCOUNT
	.align		4
        /*0000*/ 	.byte	0x04, 0x2f
        /*0002*/ 	.short	(.L_1 - .L_0)
	.align		4
.L_0:
        /*0004*/ 	.word	index@(monte_carlo_pi)
        /*0008*/ 	.word	0x00000016


	//----- nvinfo : EIATTR_FRAME_SIZE
	.align		4
.L_1:
        /*000c*/ 	.byte	0x04, 0x11
        /*000e*/ 	.short	(.L_3 - .L_2)
	.align		4
.L_2:
        /*0010*/ 	.word	index@(monte_carlo_pi)
        /*0014*/ 	.word	0x00000000


	//----- nvinfo : EIATTR_MIN_STACK_SIZE
	.align		4
.L_3:
        /*0018*/ 	.byte	0x04, 0x12
        /*001a*/ 	.short	(.L_5 - .L_4)
	.align		4
.L_4:
        /*001c*/ 	.word	index@(monte_carlo_pi)
        /*0020*/ 	.word	0x00000000
.L_5:


//--------------------- .nv.compat                --------------------------
	.section	.nv.compat,"",@"SHT_CUDA_COMPAT_INFO"
	.align	4
        /*0000*/ 	.byte	0x02, 0x09, 0x00, 0x00, 0x02, 0x02, 0x01, 0x00, 0x02, 0x05, 0x05, 0x00, 0x03, 0x07, 0x01, 0x01
        /*0010*/ 	.byte	0x02, 0x03, 0x00, 0x00, 0x02, 0x06, 0x01, 0x00, 0x04, 0x0b, 0x08, 0x00, 0x01, 0x00, 0x00, 0x00
        /*0020*/ 	.byte	0x00, 0x00, 0x00, 0x00


//--------------------- .nv.info.monte_carlo_pi   --------------------------
	.section	.nv.info.monte_carlo_pi,"",@"SHT_CUDA_INFO"
	.sectionflags	@""
	.align	4


	//----- nvinfo : EIATTR_CUDA_API_VERSION
	.align		4
        /*0000*/ 	.byte	0x04, 0x37
        /*0002*/ 	.short	(.L_7 - .L_6)
.L_6:
        /*0004*/ 	.word	0x00000082


	//----- nvinfo : EIATTR_KPARAM_INFO
	.align		4
.L_7:
        /*0008*/ 	.byte	0x04, 0x17
        /*000a*/ 	.short	(.L_9 - .L_8)
.L_8:
        /*000c*/ 	.word	0x00000000
        /*0010*/ 	.short	0x0002
        /*0012*/ 	.short	0x0010
        /*0014*/ 	.byte	0x00, 0xf0, 0x21, 0x00


	//----- nvinfo : EIATTR_KPARAM_INFO
	.align		4
.L_9:
        /*0018*/ 	.byte	0x04, 0x17
        /*001a*/ 	.short	(.L_11 - .L_10)
.L_10:
        /*001c*/ 	.word	0x00000000
        /*0020*/ 	.short	0x0001
        /*0022*/ 	.short	0x0008
        /*0024*/ 	.byte	0x00, 0xf0, 0x11, 0x00


	//----- nvinfo : EIATTR_KPARAM_INFO
	.align		4
.L_11:
        /*0028*/ 	.byte	0x04, 0x17
        /*002a*/ 	.short	(.L_13 - .L_12)
.L_12:
        /*002c*/ 	.word	0x00000000
        /*0030*/ 	.short	0x0000
        /*0032*/ 	.short	0x0000
        /*0034*/ 	.byte	0x00, 0xf5, 0x21, 0x00


	//----- nvinfo : EIATTR_SPARSE_MMA_MASK
	.align		4
.L_13:
        /*0038*/ 	.byte	0x03, 0x50
        /*003a*/ 	.short	0x0000


	//----- nvinfo : EIATTR_MAXREG_COUNT
	.align		4
        /*003c*/ 	.byte	0x03, 0x1b
        /*003e*/ 	.short	0x00ff


	//----- nvinfo : EIATTR_MERCURY_ISA_VERSION
	.align		4
        /*0040*/ 	.byte	0x03, 0x5f
        /*0042*/ 	.short	0x0101


	//----- nvinfo : EIATTR_INT_WARP_WIDE_INSTR_OFFSETS
	.align		4
        /*0044*/ 	.byte	0x04, 0x31
        /*0046*/ 	.short	(.L_15 - .L_14)


	//   ....[0]....
.L_14:
        /*0048*/ 	.word	0x00000a60


	//   ....[1]....
        /*004c*/ 	.word	0x00000a80


	//----- nvinfo : EIATTR_VRC_CTA_INIT_COUNT
	.align		4
.L_15:
        /*0050*/ 	.byte	0x02, 0x4a
	.zero		1
	.zero		1


	//----- nvinfo : EIATTR_EXIT_INSTR_OFFSETS
	.align		4
        /*0054*/ 	.byte	0x04, 0x1c
        /*0056*/ 	.short	(.L_17 - .L_16)


	//   ....[0]....
.L_16:
        /*0058*/ 	.word	0x00000ad0


	//----- nvinfo : EIATTR_CBANK_PARAM_SIZE
	.align		4
.L_17:
        /*005c*/ 	.byte	0x03, 0x19
        /*005e*/ 	.short	0x0018


	//----- nvinfo : EIATTR_PARAM_CBANK
	.align		4
        /*0060*/ 	.byte	0x04, 0x0a
        /*0062*/ 	.short	(.L_19 - .L_18)
	.align		4
.L_18:
        /*0064*/ 	.word	index@(.nv.constant0.monte_carlo_pi)
        /*0068*/ 	.short	0x0380
        /*006a*/ 	.short	0x0018


	//----- nvinfo : EIATTR_SW_WAR
	.align		4
.L_19:
        /*006c*/ 	.byte	0x04, 0x36
        /*006e*/ 	.short	(.L_21 - .L_20)
.L_20:
        /*0070*/ 	.word	0x00000008
.L_21:


//--------------------- .nv.callgraph             --------------------------
	.section	.nv.callgraph,"",@"SHT_CUDA_CALLGRAPH"
	.align	4
	.sectionentsize	8
	.align		4
        /*0000*/ 	.word	0x00000000
	.align		4
        /*0004*/ 	.word	0xffffffff
	.align		4
        /*0008*/ 	.word	0x00000000
	.align		4
        /*000c*/ 	.word	0xfffffffe
	.align		4
        /*0010*/ 	.word	0x00000000
	.align		4
        /*0014*/ 	.word	0xfffffffd
	.align		4
        /*0018*/ 	.word	0x00000000
	.align		4
        /*001c*/ 	.word	0xfffffffc


//--------------------- .text.monte_carlo_pi      --------------------------
	.section	.text.monte_carlo_pi,"ax",@progbits
	.align	128
        .global         monte_carlo_pi
        .type           monte_carlo_pi,@function
        .size           monte_carlo_pi,(.L_x_5 - monte_carlo_pi)
        .other          monte_carlo_pi,@"STO_CUDA_ENTRY STV_DEFAULT"
monte_carlo_pi:
.text.monte_carlo_pi:
[----:B------:R-:W-:Y:S01]  /*0000*/  LDC R1, c[0x0][0x37c] ;  /* 0x0000df00ff017b82 */ /* 0x000fe20000000800 */
[----:B------:R-:W0:Y:S07]  /*0010*/  S2R R0, SR_TID.X ;  /* 0x0000000000007919 */ /* 0x000e2e0000002100 */
[----:B------:R-:W0:Y:S01]  /*0020*/  S2UR UR4, SR_CTAID.X ;  /* 0x00000000000479c3 */ /* 0x000e220000002500 */
[----:B------:R-:W1:Y:S01]  /*0030*/  LDCU UR5, c[0x0][0x388] ;  /* 0x00007100ff0577ac */ /* 0x000e620008000800 */
[----:B------:R-:W-:Y:S01]  /*0040*/  HFMA2 R2, -RZ, RZ, 0, 5.9604644775390625e-08 ;  /* 0x00000001ff027431 */ /* 0x000fe200000001ff */
[----:B------:R-:W-:Y:S01]  /*0050*/  MOV R3, 0x0 ;  /* 0x0000000000037802 */ /* 0x000fe20000000f00 */
[----:B------:R-:W2:Y:S04]  /*0060*/  LDCU.64 UR8, c[0x0][0x390] ;  /* 0x00007200ff0877ac */ /* 0x000ea80008000a00 */
[----:B------:R-:W0:Y:S01]  /*0070*/  LDC R5, c[0x0][0x360] ;  /* 0x0000d800ff057b82 */ /* 0x000e220000000800 */
[----:B------:R-:W3:Y:S01]  /*0080*/  LDCU.64 UR6, c[0x0][0x358] ;  /* 0x00006b00ff0677ac */ /* 0x000ee20008000a00 */
[----:B-1----:R-:W-:Y:S01]  /*0090*/  UISETP.GE.AND UP0, UPT, UR5, 0x1, UPT ;  /* 0x000000010500788c */ /* 0x002fe2000bf06270 */
[----:B0-----:R-:W-:-:S04]  /*00a0*/  IMAD R5, R5, UR4, R0 ;  /* 0x0000000405057c24 */ /* 0x001fc8000f8e0200 */
[----:B------:R-:W-:Y:S01]  /*00b0*/  IMAD.WIDE.U32 R2, R5, 0x4c957f2d, R2 ;  /* 0x4c957f2d05027825 */ /* 0x000fe200078e0002 */
[----:B------:R-:W-:Y:S02]  /*00c0*/  SHF.R.S32.HI R0, RZ, 0x1f, R5 ;  /* 0x0000001fff007819 */ /* 0x000fe40000011405 */
[----:B--2---:R-:W-:-:S03]  /*00d0*/  LOP3.LUT R4, R2, UR8, RZ, 0x3c, !PT ;  /* 0x0000000802047c12 */ /* 0x004fc6000f8e3cff */
[----:B------:R-:W-:-:S04]  /*00e0*/  IMAD R0, R0, 0x4c957f2d, RZ ;  /* 0x4c957f2d00007824 */ /* 0x000fc800078e02ff */
[----:B------:R-:W-:-:S05]  /*00f0*/  IMAD R5, R5, 0x5851f42d, R0 ;  /* 0x5851f42d05057824 */ /* 0x000fca00078e0200 */
[----:B------:R-:W-:-:S04]  /*0100*/  IADD3 R0, PT, PT, R3, R5, RZ ;  /* 0x0000000503007210 */ /* 0x000fc80007ffe0ff */
[----:B------:R-:W-:Y:S01]  /*0110*/  LOP3.LUT R2, R0, UR9, RZ, 0x3c, !PT ;  /* 0x0000000900027c12 */ /* 0x000fe2000f8e3cff */
[----:B------:R-:W-:Y:S01]  /*0120*/  IMAD.MOV.U32 R0, RZ, RZ, RZ ;  /* 0x000000ffff007224 */ /* 0x000fe200078e00ff */
[----:B---3--:R-:W-:Y:S06]  /*0130*/  BRA.U !UP0, `(.L_x_0) ;  /* 0x0000000908447547 */ /* 0x008fec000b800000 */
[----:B------:R-:W-:Y:S01]  /*0140*/  UISETP.GE.U32.AND UP1, UPT, UR5, 0x4, UPT ;  /* 0x000000040500788c */ /* 0x000fe2000bf26070 */
[----:B------:R-:W-:Y:S01]  /*0150*/  MOV R0, RZ ;  /* 0x000000ff00007202 */ /* 0x000fe20000000f00 */
[----:B------:R-:W-:-:S04]  /*0160*/  ULOP3.LUT UR4, UR5, 0x3, URZ, 0xc0, !UPT ;  /* 0x0000000305047892 */ /* 0x000fc8000f8ec0ff */
[----:B------:R-:W-:-:S03]  /*0170*/  UISETP.NE.AND UP0, UPT, UR4, URZ, UPT ;  /* 0x000000ff0400728c */ /* 0x000fc6000bf05270 */
[----:B------:R-:W-:Y:S08]  /*0180*/  BRA.U !UP1, `(.L_x_1) ;  /* 0x0000000509ac7547 */ /* 0x000ff0000b800000 */
[----:B------:R-:W-:Y:S01]  /*0190*/  HFMA2 R0, -RZ, RZ, 0, 0 ;  /* 0x00000000ff007431 */ /* 0x000fe200000001ff */
[----:B------:R-:W-:-:S04]  /*01a0*/  ULOP3.LUT UR5, UR5, 0x7ffffffc, URZ, 0xc0, !UPT ;  /* 0x7ffffffc05057892 */ /* 0x000fc8000f8ec0ff */
[----:B------:R-:W-:-:S12]  /*01b0*/  UIADD3 UR5, UPT, UPT, -UR5, URZ, URZ ;  /* 0x000000ff05057290 */ /* 0x000fd8000fffe1ff */
.L_x_2:
[----:B------:R-:W-:Y:S01]  /*01c0*/  MOV R6, 0xf767814f ;  /* 0xf767814f00067802 */ /* 0x000fe20000000f00 */
[----:B------:R-:W-:Y:S01]  /*01d0*/  IMAD.MOV.U32 R7, RZ, RZ, 0x14057b7e ;  /* 0x14057b7eff077424 */ /* 0x000fe200078e00ff */
[----:B------:R-:W-:Y:S01]  /*01e0*/  MOV R8, 0x84ba6d32 ;  /* 0x84ba6d3200087802 */ /* 0x000fe20000000f00 */
[----:B------:R-:W-:Y:S01]  /*01f0*/  IMAD R3, R2, 0x4c957f2d, RZ ;  /* 0x4c957f2d02037824 */ /* 0x000fe200078e02ff */
[----:B------:R-:W-:Y:S01]  /*0200*/  MOV R9, 0x1a08ee11 ;  /* 0x1a08ee1100097802 */ /* 0x000fe20000000f00 */
[----:B------:R-:W-:Y:S01]  /*0210*/  IMAD.HI.U32 R6, R4, 0x4c957f2d, R6 ;  /* 0x4c957f2d04067827 */ /* 0x000fe200078e0006 */
[----:B------:R-:W-:Y:S01]  /*0220*/  MOV R11, 0x66b61ae9 ;  /* 0x66b61ae9000b7802 */ /* 0x000fe20000000f00 */
[----:B------:R-:W-:Y:S01]  /*0230*/  UIADD3 UR5, UPT, UPT, UR5, 0x4, URZ ;  /* 0x0000000405057890 */ /* 0x000fe2000fffe0ff */
[----:B------:R-:W-:Y:S01]  /*0240*/  MOV R17, RZ ;  /* 0x000000ff00117202 */ /* 0x000fe20000000f00 */
[----:B------:R-:W-:Y:S02]  /*0250*/  IMAD R7, R2, 0x18fade9, RZ ;  /* 0x018fade902077824 */ /* 0x000fe400078e02ff */
[----:B------:R-:W-:Y:S01]  /*0260*/  IMAD.HI.U32 R5, R4, 0x18fade9, R8 ;  /* 0x018fade904057827 */ /* 0x000fe200078e0008 */
[----:B------:R-:W-:Y:S01]  /*0270*/  MOV R9, 0x9af67822 ;  /* 0x9af6782200097802 */ /* 0x000fe20000000f00 */
[----:B------:R-:W-:-:S02]  /*0280*/  UISETP.NE.AND UP1, UPT, UR5, URZ, UPT ;  /* 0x000000ff0500728c */ /* 0x000fc4000bf25270 */
[----:B------:R-:W-:Y:S02]  /*0290*/  IMAD.MOV.U32 R8, RZ, RZ, 0x2e728119 ;  /* 0x2e728119ff087424 */ /* 0x000fe400078e00ff */
[C---:B------:R-:W-:Y:S01]  /*02a0*/  IMAD R10, R4.reuse, 0x685f98a2, R7 ;  /* 0x685f98a2040a7824 */ /* 0x040fe200078e0207 */
[----:B------:R-:W-:Y:S01]  /*02b0*/  MOV R7, RZ ;  /* 0x000000ff00077202 */ /* 0x000fe20000000f00 */
[----:B------:R-:W-:-:S03]  /*02c0*/  IMAD.HI.U32 R9, R4, -0xddad70b, R8 ;  /* 0xf22528f504097827 */ /* 0x000fc600078e0008 */
[----:B------:R-:W-:Y:S01]  /*02d0*/  IADD3 R8, PT, PT, R5, R10, RZ ;  /* 0x0000000a05087210 */ /* 0x000fe20007ffe0ff */
[----:B------:R-:W-:Y:S02]  /*02e0*/  IMAD R5, R2, -0xddad70b, RZ ;  /* 0xf22528f502057824 */ /* 0x000fe400078e02ff */
[----:B------:R-:W-:Y:S01]  /*02f0*/  IMAD.MOV.U32 R10, RZ, RZ, 0x7f2099b4 ;  /* 0x7f2099b4ff0a7424 */ /* 0x000fe200078e00ff */
[----:B------:R-:W-:Y:S01]  /*0300*/  SHF.R.U32.HI R8, RZ, 0x1, R8 ;  /* 0x00000001ff087819 */ /* 0x000fe20000011608 */
[----:B------:R-:W-:Y:S02]  /*0310*/  IMAD R12, R4, 0xb046976, R5 ;  /* 0x0b046976040c7824 */ /* 0x000fe400078e0205 */
[----:B------:R-:W-:Y:S02]  /*0320*/  IMAD R15, R2, -0x6d8d41ef, RZ ;  /* 0x9272be11020f7824 */ /* 0x000fe400078e02ff */
[----:B------:R-:W-:Y:S01]  /*0330*/  IMAD.HI.U32 R13, R4, -0x6d8d41ef, R10 ;  /* 0x9272be11040d7827 */ /* 0x000fe200078e000a */
[----:B------:R-:W-:-:S02]  /*0340*/  IADD3 R5, PT, PT, R9, R12, RZ ;  /* 0x0000000c09057210 */ /* 0x000fc40007ffe0ff */
[----:B------:R-:W-:Y:S01]  /*0350*/  MOV R11, 0x62354cda ;  /* 0x62354cda000b7802 */ /* 0x000fe20000000f00 */
[C---:B------:R-:W-:Y:S01]  /*0360*/  IMAD R3, R4.reuse, 0x5851f42d, R3 ;  /* 0x5851f42d04037824 */ /* 0x040fe200078e0203 */
[----:B------:R-:W-:Y:S01]  /*0370*/  MOV R9, RZ ;  /* 0x000000ff00097202 */ /* 0x000fe20000000f00 */
[----:B------:R-:W-:Y:S02]  /*0380*/  IMAD.MOV.U32 R10, RZ, RZ, 0x6226d1f3 ;  /* 0x6226d1f3ff0a7424 */ /* 0x000fe400078e00ff */
[----:B------:R-:W-:Y:S01]  /*0390*/  IMAD R12, R4, -0x4b2c51d, R15 ;  /* 0xfb4d3ae3040c7824 */ /* 0x000fe200078e020f */
[----:B------:R-:W-:Y:S01]  /*03a0*/  IADD3 R6, PT, PT, R6, R3, RZ ;  /* 0x0000000306067210 */ /* 0x000fe20007ffe0ff */
[----:B------:R-:W-:Y:S01]  /*03b0*/  IMAD R15, R2, 0x565ad7fd, RZ ;  /* 0x565ad7fd020f7824 */ /* 0x000fe200078e02ff */
[----:B------:R-:W0:Y:S01]  /*03c0*/  I2F.U64 R9, R8 ;  /* 0x0000000800097312 */ /* 0x000e220000301000 */
[----:B------:R-:W-:Y:S01]  /*03d0*/  IMAD.HI.U32 R11, R4, 0x565ad7fd, R10 ;  /* 0x565ad7fd040b7827 */ /* 0x000fe200078e000a */
[----:B------:R-:W-:-:S02]  /*03e0*/  IADD3 R10, PT, PT, R13, R12, RZ ;  /* 0x0000000c0d0a7210 */ /* 0x000fc40007ffe0ff */
[----:B------:R-:W-:Y:S01]  /*03f0*/  MOV R12, 0xd0d0f606 ;  /* 0xd0d0f606000c7802 */ /* 0x000fe20000000f00 */
[----:B------:R-:W-:Y:S01]  /*0400*/  IMAD R16, R4, 0x696d29da, R15 ;  /* 0x696d29da04107824 */ /* 0x000fe200078e020f */
[----:B------:R-:W-:Y:S01]  /*0410*/  SHF.R.U32.HI R6, RZ, 0x1, R6 ;  /* 0x00000001ff067819 */ /* 0x000fe20000011606 */
[----:B------:R-:W-:Y:S01]  /*0420*/  IMAD.MOV.U32 R13, RZ, RZ, -0x706b80ca ;  /* 0x8f947f36ff0d7424 */ /* 0x000fe200078e00ff */
[----:B------:R-:W-:Y:S01]  /*0430*/  SHF.R.U32.HI R10, RZ, 0x1, R10 ;  /* 0x00000001ff0a7819 */ /* 0x000fe2000001160a */
[----:B------:R-:W-:Y:S01]  /*0440*/  IMAD R15, R2, 0x115f7a79, RZ ;  /* 0x115f7a79020f7824 */ /* 0x000fe200078e02ff */
[----:B------:R1:W2:Y:S01]  /*0450*/  I2F.U64 R3, R6 ;  /* 0x0000000600037312 */ /* 0x0002a20000301000 */
[C---:B------:R-:W-:Y:S01]  /*0460*/  IMAD.HI.U32 R12, R4.reuse, 0x115f7a79, R12 ;  /* 0x115f7a79040c7827 */ /* 0x040fe200078e000c */
[----:B------:R-:W-:Y:S02]  /*0470*/  IADD3 R16, PT, PT, R11, R16, RZ ;  /* 0x000000100b107210 */ /* 0x000fe40007ffe0ff */
[----:B------:R-:W-:Y:S01]  /*0480*/  MOV R11, RZ ;  /* 0x000000ff000b7202 */ /* 0x000fe20000000f00 */
[----:B------:R-:W-:Y:S01]  /*0490*/  IMAD R15, R4, -0xf72fd50, R15 ;  /* 0xf08d02b0040f7824 */ /* 0x000fe200078e020f */
[----:B------:R-:W-:Y:S01]  /*04a0*/  SHF.R.U32.HI R16, RZ, 0x1, R16 ;  /* 0x00000001ff107819 */ /* 0x000fe20000011610 */
[----:B------:R-:W-:-:S02]  /*04b0*/  IMAD.MOV.U32 R13, RZ, RZ, 0x14409370 ;  /* 0x14409370ff0d7424 */ /* 0x000fc400078e00ff */
[----:B------:R-:W-:Y:S01]  /*04c0*/  IMAD R19, R2, 0x38413d21, RZ ;  /* 0x38413d2102137824 */ /* 0x000fe200078e02ff */
[----:B-1----:R-:W-:Y:S01]  /*04d0*/  SHF.R.U32.HI R6, RZ, 0x1, R5 ;  /* 0x00000001ff067819 */ /* 0x002fe20000011605 */
[----:B------:R1:W-:Y:S01]  /*04e0*/  I2F.U64 R11, R10 ;  /* 0x0000000a000b7312 */ /* 0x0003e20000301000 */
[----:B------:R-:W-:Y:S01]  /*04f0*/  IADD3 R14, PT, PT, R12, R15, RZ ;  /* 0x0000000f0c0e7210 */ /* 0x000fe20007ffe0ff */
[----:B------:R-:W-:Y:S01]  /*0500*/  IMAD R15, R2, -0x600871bb, RZ ;  /* 0x9ff78e45020f7824 */ /* 0x000fe200078e02ff */
[----:B------:R-:W-:Y:S01]  /*0510*/  MOV R12, 0x4fadba5d ;  /* 0x4fadba5d000c7802 */ /* 0x000fe20000000f00 */
[----:B------:R-:W-:Y:S01]  /*0520*/  IMAD R19, R4, -0x4a6225a1, R19 ;  /* 0xb59dda5f04137824 */ /* 0x000fe200078e0213 */
[----:B------:R-:W-:-:S03]  /*0530*/  SHF.R.U32.HI R14, RZ, 0x1, R14 ;  /* 0x00000001ff0e7819 */ /* 0x000fc6000001160e */
[----:B------:R3:W4:Y:S01]  /*0540*/  I2F.U64 R5, R6 ;  /* 0x0000000600057312 */ /* 0x0007220000301000 */
[----:B-1----:R-:W-:-:S04]  /*0550*/  IMAD.HI.U32 R10, R4, -0x600871bb, R12 ;  /* 0x9ff78e45040a7827 */ /* 0x002fc800078e000c */
[----:B------:R-:W-:Y:S01]  /*0560*/  IMAD R13, R4, 0x798e21c4, R15 ;  /* 0x798e21c4040d7824 */ /* 0x000fe200078e020f */
[----:B------:R-:W-:Y:S02]  /*0570*/  MOV R15, RZ ;  /* 0x000000ff000f7202 */ /* 0x000fe40000000f00 */
[----:B------:R1:W5:Y:S01]  /*0580*/  I2F.U64 R8, R16 ;  /* 0x0000001000087312 */ /* 0x0003620000301000 */
[----:B---3--:R-:W-:Y:S01]  /*0590*/  MOV R7, 0x5b21778e ;  /* 0x5b21778e00077802 */ /* 0x008fe20000000f00 */
[----:B------:R-:W-:Y:S01]  /*05a0*/  IMAD.MOV.U32 R6, RZ, RZ, 0x3c8666a8 ;  /* 0x3c8666a8ff067424 */ /* 0x000fe200078e00ff */
[----:B------:R-:W-:Y:S01]  /*05b0*/  IADD3 R10, PT, PT, R10, R13, RZ ;  /* 0x0000000d0a0a7210 */ /* 0x000fe20007ffe0ff */
[----:B------:R-:W-:Y:S02]  /*05c0*/  IMAD.MOV.U32 R13, RZ, RZ, RZ ;  /* 0x000000ffff0d7224 */ /* 0x000fe400078e00ff */
[----:B------:R-:W-:Y:S01]  /*05d0*/  IMAD.WIDE.U32 R6, R4, 0x38413d21, R6 ;  /* 0x38413d2104067825 */ /* 0x000fe200078e0006 */
[----:B------:R-:W-:Y:S01]  /*05e0*/  MOV R4, 0x30000000 ;  /* 0x3000000000047802 */ /* 0x000fe20000000f00 */
[----:B------:R-:W3:Y:S01]  /*05f0*/  I2F.U64 R15, R14 ;  /* 0x0000000e000f7312 */ /* 0x000ee20000301000 */
[----:B------:R-:W-:-:S02]  /*0600*/  SHF.R.U32.HI R10, RZ, 0x1, R10 ;  /* 0x00000001ff0a7819 */ /* 0x000fc4000001160a */
[----:B------:R-:W-:Y:S01]  /*0610*/  IADD3 R2, PT, PT, R7, R19, RZ ;  /* 0x0000001307027210 */ /* 0x000fe20007ffe0ff */
[-C--:B0-----:R-:W-:Y:S01]  /*0620*/  FFMA R9, R9, R4.reuse, -1 ;  /* 0xbf80000009097423 */ /* 0x081fe20000000004 */
[-C--:B--2---:R-:W-:Y:S01]  /*0630*/  FFMA R3, R3, R4.reuse, -1 ;  /* 0xbf80000003037423 */ /* 0x084fe20000000004 */
[-C--:B----4-:R-:W-:Y:S01]  /*0640*/  FFMA R5, R5, R4.reuse, -1 ;  /* 0xbf80000005057423 */ /* 0x090fe20000000004 */
[----:B------:R-:W-:Y:S01]  /*0650*/  SHF.R.U32.HI R12, RZ, 0x1, R2 ;  /* 0x00000001ff0c7819 */ /* 0x000fe20000011602 */
[----:B-1----:R-:W-:Y:S01]  /*0660*/  FMUL R16, R9, R9 ;  /* 0x0000000909107220 */ /* 0x002fe20000400000 */
[-C--:B-----5:R-:W-:Y:S02]  /*0670*/  FFMA R8, R8, R4.reuse, -1 ;  /* 0xbf80000008087423 */ /* 0x0a0fe40000000004 */
[----:B------:R-:W0:Y:S01]  /*0680*/  I2F.U64 R13, R12 ;  /* 0x0000000c000d7312 */ /* 0x000e220000301000 */
[----:B------:R-:W-:Y:S01]  /*0690*/  FFMA R16, R3, R3, R16 ;  /* 0x0000000303107223 */ /* 0x000fe20000000010 */
[-C--:B------:R-:W-:Y:S01]  /*06a0*/  FFMA R3, R11, R4.reuse, -1 ;  /* 0xbf8000000b037423 */ /* 0x080fe20000000004 */
[----:B------:R-:W-:Y:S01]  /*06b0*/  MOV R11, RZ ;  /* 0x000000ff000b7202 */ /* 0x000fe20000000f00 */
[----:B---3--:R-:W-:-:S02]  /*06c0*/  FFMA R15, R15, R4, -1 ;  /* 0xbf8000000f0f7423 */ /* 0x008fc40000000004 */
[----:B------:R-:W-:Y:S01]  /*06d0*/  FMUL R14, R3, R3 ;  /* 0x00000003030e7220 */ /* 0x000fe20000400000 */
[----:B------:R-:W-:Y:S01]  /*06e0*/  FSETP.GTU.AND P1, PT, R16, 1, PT ;  /* 0x3f8000001000780b */ /* 0x000fe20003f2c000 */
[----:B------:R-:W-:Y:S01]  /*06f0*/  FMUL R15, R15, R15 ;  /* 0x0000000f0f0f7220 */ /* 0x000fe20000400000 */
[----:B------:R-:W1:Y:S01]  /*0700*/  I2F.U64 R11, R10 ;  /* 0x0000000a000b7312 */ /* 0x000e620000301000 */
[----:B------:R-:W-:Y:S01]  /*0710*/  FFMA R14, R5, R5, R14 ;  /* 0x00000005050e7223 */ /* 0x000fe2000000000e */
[----:B------:R-:W-:Y:S01]  /*0720*/  IADD3 R3, PT, PT, R0, 0x1, RZ ;  /* 0x0000000100037810 */ /* 0x000fe20007ffe0ff */
[----:B------:R-:W-:-:S03]  /*0730*/  FFMA R15, R8, R8, R15 ;  /* 0x00000008080f7223 */ /* 0x000fc6000000000f */
[----:B------:R-:W-:Y:S01]  /*0740*/  FSETP.GTU.AND P0, PT, R14, 1, PT ;  /* 0x3f8000000e00780b */ /* 0x000fe20003f0c000 */
[----:B0-----:R-:W-:-:S04]  /*0750*/  FFMA R13, R13, R4, -1 ;  /* 0xbf8000000d0d7423 */ /* 0x001fc80000000004 */
[----:B------:R-:W-:Y:S01]  /*0760*/  @P1 IADD3 R3, PT, PT, R0, RZ, RZ ;  /* 0x000000ff00031210 */ /* 0x000fe20007ffe0ff */
[----:B------:R-:W-:Y:S01]  /*0770*/  FMUL R0, R13, R13 ;  /* 0x0000000d0d007220 */ /* 0x000fe20000400000 */
[----:B------:R-:W-:Y:S01]  /*0780*/  FSETP.GTU.AND P1, PT, R15, 1, PT ;  /* 0x3f8000000f00780b */ /* 0x000fe20003f2c000 */
[----:B-1----:R-:W-:Y:S01]  /*0790*/  FFMA R11, R11, R4, -1 ;  /* 0xbf8000000b0b7423 */ /* 0x002fe20000000004 */
[----:B------:R-:W-:-:S03]  /*07a0*/  IADD3 R4, PT, PT, R3, 0x1, RZ ;  /* 0x0000000103047810 */ /* 0x000fc60007ffe0ff */
[----:B------:R-:W-:Y:S01]  /*07b0*/  FFMA R0, R11, R11, R0 ;  /* 0x0000000b0b007223 */ /* 0x000fe20000000000 */
[----:B------:R-:W-:-:S04]  /*07c0*/  @P0 IMAD.MOV R4, RZ, RZ, R3 ;  /* 0x000000ffff040224 */ /* 0x000fc800078e0203 */
[----:B------:R-:W-:Y:S02]  /*07d0*/  FSETP.GTU.AND P0, PT, R0, 1, PT ;  /* 0x3f8000000000780b */ /* 0x000fe40003f0c000 */
[C---:B------:R-:W-:Y:S02]  /*07e0*/  IADD3 R3, PT, PT, R4.reuse, 0x1, RZ ;  /* 0x0000000104037810 */ /* 0x040fe40007ffe0ff */
[----:B------:R-:W-:Y:S02]  /*07f0*/  @P1 IADD3 R3, PT, PT, R4, RZ, RZ ;  /* 0x000000ff04031210 */ /* 0x000fe40007ffe0ff */
[----:B------:R-:W-:Y:S02]  /*0800*/  MOV R4, R6 ;  /* 0x0000000600047202 */ /* 0x000fe40000000f00 */
[----:B------:R-:W-:-:S05]  /*0810*/  IADD3 R0, PT, PT, R3, 0x1, RZ ;  /* 0x0000000103007810 */ /* 0x000fca0007ffe0ff */
[----:B------:R-:W-:Y:S01]  /*0820*/  @P0 IMAD.MOV R0, RZ, RZ, R3 ;  /* 0x000000ffff000224 */ /* 0x000fe200078e0203 */
[----:B------:R-:W-:Y:S06]  /*0830*/  BRA.U UP1, `(.L_x_2) ;  /* 0xfffffff901607547 */ /* 0x000fec000b83ffff */
.L_x_1:
[----:B------:R-:W-:Y:S05]  /*0840*/  BRA.U !UP0, `(.L_x_0) ;  /* 0x0000000108807547 */ /* 0x000fea000b800000 */
[----:B------:R-:W-:-:S12]  /*0850*/  UIADD3 UR4, UPT, UPT, -UR4, URZ, URZ ;  /* 0x000000ff04047290 */ /* 0x000fd8000fffe1ff */
.L_x_3:
[----:B------:R-:W-:Y:S02]  /*0860*/  HFMA2 R7, -RZ, RZ, 0.0029449462890625, -6212 ;  /* 0x1a08ee11ff077431 */ /* 0x000fe400000001ff */
[----:B------:R-:W-:Y:S02]  /*0870*/  IMAD R3, R2, 0x18fade9, RZ ;  /* 0x018fade902037824 */ /* 0x000fe400078e02ff */
[----:B------:R-:W-:Y:S01]  /*0880*/  HFMA2 R9, -RZ, RZ, 0.00098133087158203125, 61376 ;  /* 0x14057b7eff097431 */ /* 0x000fe200000001ff */
[----:B------:R-:W-:Y:S01]  /*0890*/  MOV R6, 0x84ba6d32 ;  /* 0x84ba6d3200067802 */ /* 0x000fe20000000f00 */
[----:B------:R-:W-:Y:S01]  /*08a0*/  UIADD3 UR4, UPT, UPT, UR4, 0x1, URZ ;  /* 0x0000000104047890 */ /* 0x000fe2000fffe0ff */
[----:B------:R-:W-:Y:S01]  /*08b0*/  MOV R8, 0xf767814f ;  /* 0xf767814f00087802 */ /* 0x000fe20000000f00 */
[----:B------:R-:W-:Y:S02]  /*08c0*/  IMAD R5, R4, 0x685f98a2, R3 ;  /* 0x685f98a204057824 */ /* 0x000fe400078e0203 */
[----:B------:R-:W-:Y:S01]  /*08d0*/  IMAD R3, R2, 0x4c957f2d, RZ ;  /* 0x4c957f2d02037824 */ /* 0x000fe200078e02ff */
[----:B------:R-:W-:Y:S01]  /*08e0*/  UISETP.NE.AND UP0, UPT, UR4, URZ, UPT ;  /* 0x000000ff0400728c */ /* 0x000fe2000bf05270 */
[----:B------:R-:W-:-:S04]  /*08f0*/  IMAD.WIDE.U32 R6, R4, 0x18fade9, R6 ;  /* 0x018fade904067825 */ /* 0x000fc800078e0006 */
[----:B------:R-:W-:-:S04]  /*0900*/  IMAD.HI.U32 R9, R4, 0x4c957f2d, R8 ;  /* 0x4c957f2d04097827 */ /* 0x000fc800078e0008 */
[----:B------:R-:W-:Y:S02]  /*0910*/  IMAD.IADD R2, R7, 0x1, R5 ;  /* 0x0000000107027824 */ /* 0x000fe400078e0205 */
[----:B------:R-:W-:Y:S02]  /*0920*/  HFMA2 R5, -RZ, RZ, 0, 0 ;  /* 0x00000000ff057431 */ /* 0x000fe400000001ff */
[----:B------:R-:W-:Y:S01]  /*0930*/  IMAD R4, R4, 0x5851f42d, R3 ;  /* 0x5851f42d04047824 */ /* 0x000fe200078e0203 */
[----:B------:R-:W-:Y:S02]  /*0940*/  MOV R3, 0x30000000 ;  /* 0x3000000000037802 */ /* 0x000fe40000000f00 */
[----:B------:R-:W-:Y:S02]  /*0950*/  SHF.R.U32.HI R8, RZ, 0x1, R2 ;  /* 0x00000001ff087819 */ /* 0x000fe40000011602 */
[----:B------:R-:W-:Y:S02]  /*0960*/  IADD3 R4, PT, PT, R9, R4, RZ ;  /* 0x0000000409047210 */ /* 0x000fe40007ffe0ff */
[----:B------:R-:W-:-:S02]  /*0970*/  MOV R9, RZ ;  /* 0x000000ff00097202 */ /* 0x000fc40000000f00 */
[----:B------:R-:W-:Y:S02]  /*0980*/  SHF.R.U32.HI R4, RZ, 0x1, R4 ;  /* 0x00000001ff047819 */ /* 0x000fe40000011604 */
[----:B------:R-:W0:Y:S08]  /*0990*/  I2F.U64 R8, R8 ;  /* 0x0000000800087312 */ /* 0x000e300000301000 */
[----:B------:R-:W1:Y:S01]  /*09a0*/  I2F.U64 R4, R4 ;  /* 0x0000000400047312 */ /* 0x000e620000301000 */
[----:B0-----:R-:W-:-:S04]  /*09b0*/  FFMA R7, R8, R3, -1 ;  /* 0xbf80000008077423 */ /* 0x001fc80000000003 */
[----:B------:R-:W-:Y:S01]  /*09c0*/  FMUL R10, R7, R7 ;  /* 0x00000007070a7220 */ /* 0x000fe20000400000 */
[----:B-1----:R-:W-:Y:S01]  /*09d0*/  FFMA R3, R4, R3, -1 ;  /* 0xbf80000004037423 */ /* 0x002fe20000000003 */
[----:B------:R-:W-:-:S03]  /*09e0*/  MOV R4, R6 ;  /* 0x0000000600047202 */ /* 0x000fc60000000f00 */
[----:B------:R-:W-:Y:S01]  /*09f0*/  FFMA R10, R3, R3, R10 ;  /* 0x00000003030a7223 */ /* 0x000fe2000000000a */
[----:B------:R-:W-:-:S04]  /*0a00*/  VIADD R3, R0, 0x1 ;  /* 0x0000000100037836 */ /* 0x000fc80000000000 */
[----:B------:R-:W-:-:S13]  /*0a10*/  FSETP.GTU.AND P0, PT, R10, 1, PT ;  /* 0x3f8000000a00780b */ /* 0x000fda0003f0c000 */
[----:B------:R-:W-:-:S04]  /*0a20*/  @P0 IADD3 R3, PT, PT, R0, RZ, RZ ;  /* 0x000000ff00030210 */ /* 0x000fc80007ffe0ff */
[----:B------:R-:W-:Y:S01]  /*0a30*/  MOV R0, R3 ;  /* 0x0000000300007202 */ /* 0x000fe20000000f00 */
[----:B------:R-:W-:Y:S06]  /*0a40*/  BRA.U UP0, `(.L_x_3) ;  /* 0xfffffffd00847547 */ /* 0x000fec000b83ffff */
.L_x_0:
[----:B------:R-:W0:Y:S01]  /*0a50*/  S2R R4, SR_LANEID ;  /* 0x0000000000047919 */ /* 0x000e220000000000 */
[----:B------:R-:W1:Y:S08]  /*0a60*/  REDUX.SUM UR5, R0 ;  /* 0x00000000000573c4 */ /* 0x000e70000000c000 */
[----:B------:R-:W2:Y:S01]  /*0a70*/  LDC.64 R2, c[0x0][0x380] ;  /* 0x0000e000ff027b82 */ /* 0x000ea20000000a00 */
[----:B------:R-:W-:-:S02]  /*0a80*/  VOTEU.ANY UR4, UPT, PT ;  /* 0x0000000000047886 */ /* 0x000fc400038e0100 */
[----:B------:R-:W-:Y:S01]  /*0a90*/  UFLO.U32 UR4, UR4 ;  /* 0x00000004000472bd */ /* 0x000fe200080e0000 */
[----:B-1----:R-:W-:-:S05]  /*0aa0*/  MOV R5, UR5 ;  /* 0x0000000500057c02 */ /* 0x002fca0008000f00 */
[----:B0-----:R-:W-:-:S13]  /*0ab0*/  ISETP.EQ.U32.AND P0, PT, R4, UR4, PT ;  /* 0x0000000404007c0c */ /* 0x001fda000bf02070 */
[----:B--2---:R-:W-:Y:S01]  /*0ac0*/  @P0 REDG.E.ADD.STRONG.GPU desc[UR6][R2.64], R5 ;  /* 0x000000050200098e */ /* 0x004fe2000c12e106 */
[----:B------:R-:W-:Y:S05]  /*0ad0*/  EXIT ;  /* 0x000000000000794d */ /* 0x000fea0003800000 */
.L_x_4:
[----:B------:R-:W-:-:S00]  /*0ae0*/  BRA `(.L_x_4) ;  /* 0xfffffffc00fc7947 */ /* 0x000fc0000383ffff */
[----:B------:R-:W-:-:S00]  /*0af0*/  NOP ;  /* 0x0000000000007918 */ /* 0x000fc00000000000 */
        /* <DEDUP_REMOVED lines=8> */
.L_x_5:


//--------------------- .nv.shared.reserved.0     --------------------------
	.section	.nv.shared.reserved.0,"aw",@nobits
	.weak		__nv_reservedSMEM_offset_0_alias
	.size		__nv_reservedSMEM_offset_0_alias, 0, 64
	.other		__nv_reservedSMEM_offset_0_alias,@"STO_CUDA_RESERVED_SHARED STV_DEFAULT"
__nv_reservedSMEM_offset_0_alias:
	.zero		0
	.zero		64


//--------------------- .nv.constant0.monte_carlo_pi --------------------------
	.section	.nv.constant0.monte_carlo_pi,"a",@progbits
	.sectionflags	@""
	.align	4
.nv.constant0.monte_carlo_pi:
	.zero		920


//--------------------- SYMBOLS --------------------------

	.type		.nv.reservedSmem.offset0,@object
	.size		.nv.reservedSmem.offset0,0x4
